	.headerflags	@"EF_CUDA_TEXMODE_UNIFIED EF_CUDA_64BIT_ADDRESS EF_CUDA_ACCELERATORS EF_CUDA_SM90 EF_CUDA_VIRTUAL_SM(EF_CUDA_SM90)"
	.elftype	@"ET_EXEC"


//--------------------- .nv.info                  --------------------------
	.section	.nv.info,"",@"SHT_CUDA_INFO"
	.align	4


	//----- nvinfo : EIATTR_REGCOUNT
	.align		4
        /*0000*/ 	.byte	0x04, 0x2f
        /*0002*/ 	.short	(.L_1 - .L_0)
	.align		4
.L_0:
        /*0004*/ 	.word	index@(triton_per_fused_add_div_mean_pow_sub_32)
        /*0008*/ 	.word	0x00000020


	//----- nvinfo : EIATTR_MIN_STACK_SIZE
	.align		4
.L_1:
        /*000c*/ 	.byte	0x04, 0x12
        /*000e*/ 	.short	(.L_3 - .L_2)
	.align		4
.L_2:
        /*0010*/ 	.word	index@(triton_per_fused_add_div_mean_pow_sub_32)
        /*0014*/ 	.word	0x00000000


	//----- nvinfo : EIATTR_FRAME_SIZE
	.align		4
.L_3:
        /*0018*/ 	.byte	0x04, 0x11
        /*001a*/ 	.short	(.L_5 - .L_4)
	.align		4
.L_4:
        /*001c*/ 	.word	index@(triton_per_fused_add_div_mean_pow_sub_32)
        /*0020*/ 	.word	0x00000000


	//----- nvinfo : EIATTR_MIN_STACK_SIZE
	.align		4
.L_5:
        /*0024*/ 	.byte	0x04, 0x12
        /*0026*/ 	.short	(.L_7 - .L_6)
	.align		4
.L_6:
        /*0028*/ 	.word	index@(triton_per_fused_add_div_mean_pow_sub_32)
        /*002c*/ 	.word	0x00000000
.L_7:


//--------------------- .nv.info.triton_per_fused_add_div_mean_pow_sub_32 --------------------------
	.section	.nv.info.triton_per_fused_add_div_mean_pow_sub_32,"",@"SHT_CUDA_INFO"
	.sectionflags	@""
	.align	4


	//----- nvinfo : EIATTR_CUDA_API_VERSION
	.align		4
        /*0000*/ 	.byte	0x04, 0x37
        /*0002*/ 	.short	(.L_9 - .L_8)
.L_8:
        /*0004*/ 	.word	0x0000007c


	//----- nvinfo : EIATTR_KPARAM_INFO
	.align		4
.L_9:
        /*0008*/ 	.byte	0x04, 0x17
        /*000a*/ 	.short	(.L_11 - .L_10)
.L_10:
        /*000c*/ 	.word	0x00000000
        /*0010*/ 	.short	0x0010
        /*0012*/ 	.short	0x0080
        /*0014*/ 	.byte	0x00, 0xf0, 0x11, 0x00


	//----- nvinfo : EIATTR_KPARAM_INFO
	.align		4
.L_11:
        /*0018*/ 	.byte	0x04, 0x17
        /*001a*/ 	.short	(.L_13 - .L_12)
.L_12:
        /*001c*/ 	.word	0x00000000
        /*0020*/ 	.short	0x000f
        /*0022*/ 	.short	0x0078
        /*0024*/ 	.byte	0x00, 0xf4, 0x21, 0x00


	//----- nvinfo : EIATTR_KPARAM_INFO
	.align		4
.L_13:
        /*0028*/ 	.byte	0x04, 0x17
        /*002a*/ 	.short	(.L_15 - .L_14)
.L_14:
        /*002c*/ 	.word	0x00000000
        /*0030*/ 	.short	0x000e
        /*0032*/ 	.short	0x0070
        /*0034*/ 	.byte	0x00, 0xf4, 0x21, 0x00


	//----- nvinfo : EIATTR_KPARAM_INFO
	.align		4
.L_15:
        /*0038*/ 	.byte	0x04, 0x17
        /*003a*/ 	.short	(.L_17 - .L_16)
.L_16:
        /*003c*/ 	.word	0x00000000
        /*0040*/ 	.short	0x000d
        /*0042*/ 	.short	0x0068
        /*0044*/ 	.byte	0x00, 0xf4, 0x21, 0x00


	//----- nvinfo : EIATTR_KPARAM_INFO
	.align		4
.L_17:
        /*0048*/ 	.byte	0x04, 0x17
        /*004a*/ 	.short	(.L_19 - .L_18)
.L_18:
        /*004c*/ 	.word	0x00000000
        /*0050*/ 	.short	0x000c
        /*0052*/ 	.short	0x0060
        /*0054*/ 	.byte	0x00, 0xf4, 0x21, 0x00


	//----- nvinfo : EIATTR_KPARAM_INFO
	.align		4
.L_19:
        /*0058*/ 	.byte	0x04, 0x17
        /*005a*/ 	.short	(.L_21 - .L_20)
.L_20:
        /*005c*/ 	.word	0x00000000
        /*0060*/ 	.short	0x000b
        /*0062*/ 	.short	0x0058
        /*0064*/ 	.byte	0x00, 0xf4, 0x21, 0x00


	//----- nvinfo : EIATTR_KPARAM_INFO
	.align		4
.L_21:
        /*0068*/ 	.byte	0x04, 0x17
        /*006a*/ 	.short	(.L_23 - .L_22)
.L_22:
        /*006c*/ 	.word	0x00000000
        /*0070*/ 	.short	0x000a
        /*0072*/ 	.short	0x0050
        /*0074*/ 	.byte	0x00, 0xf4, 0x21, 0x00


	//----- nvinfo : EIATTR_KPARAM_INFO
	.align		4
.L_23:
        /*0078*/ 	.byte	0x04, 0x17
        /*007a*/ 	.short	(.L_25 - .L_24)
.L_24:
        /*007c*/ 	.word	0x00000000
        /*0080*/ 	.short	0x0009
        /*0082*/ 	.short	0x0048
        /*0084*/ 	.byte	0x00, 0xf4, 0x21, 0x00


	//----- nvinfo : EIATTR_KPARAM_INFO
	.align		4
.L_25:
        /*0088*/ 	.byte	0x04, 0x17
        /*008a*/ 	.short	(.L_27 - .L_26)
.L_26:
        /*008c*/ 	.word	0x00000000
        /*0090*/ 	.short	0x0008
        /*0092*/ 	.short	0x0040
        /*0094*/ 	.byte	0x00, 0xf4, 0x21, 0x00


	//----- nvinfo : EIATTR_KPARAM_INFO
	.align		4
.L_27:
        /*0098*/ 	.byte	0x04, 0x17
        /*009a*/ 	.short	(.L_29 - .L_28)
.L_28:
        /*009c*/ 	.word	0x00000000
        /*00a0*/ 	.short	0x0007
        /*00a2*/ 	.short	0x0038
        /*00a4*/ 	.byte	0x00, 0xf4, 0x21, 0x00


	//----- nvinfo : EIATTR_KPARAM_INFO
	.align		4
.L_29:
        /*00a8*/ 	.byte	0x04, 0x17
        /*00aa*/ 	.short	(.L_31 - .L_30)
.L_30:
        /*00ac*/ 	.word	0x00000000
        /*00b0*/ 	.short	0x0006
        /*00b2*/ 	.short	0x0030
        /*00b4*/ 	.byte	0x00, 0xf4, 0x21, 0x00


	//----- nvinfo : EIATTR_KPARAM_INFO
	.align		4
.L_31:
        /*00b8*/ 	.byte	0x04, 0x17
        /*00ba*/ 	.short	(.L_33 - .L_32)
.L_32:
        /*00bc*/ 	.word	0x00000000
        /*00c0*/ 	.short	0x0005
        /*00c2*/ 	.short	0x0028
        /*00c4*/ 	.byte	0x00, 0xf4, 0x21, 0x00


	//----- nvinfo : EIATTR_KPARAM_INFO
	.align		4
.L_33:
        /*00c8*/ 	.byte	0x04, 0x17
        /*00ca*/ 	.short	(.L_35 - .L_34)
.L_34:
        /*00cc*/ 	.word	0x00000000
        /*00d0*/ 	.short	0x0004
        /*00d2*/ 	.short	0x0020
        /*00d4*/ 	.byte	0x00, 0xf4, 0x21, 0x00


	//----- nvinfo : EIATTR_KPARAM_INFO
	.align		4
.L_35:
        /*00d8*/ 	.byte	0x04, 0x17
        /*00da*/ 	.short	(.L_37 - .L_36)
.L_36:
        /*00dc*/ 	.word	0x00000000
        /*00e0*/ 	.short	0x0003
        /*00e2*/ 	.short	0x0018
        /*00e4*/ 	.byte	0x00, 0xf4, 0x21, 0x00


	//----- nvinfo : EIATTR_KPARAM_INFO
	.align		4
.L_37:
        /*00e8*/ 	.byte	0x04, 0x17
        /*00ea*/ 	.short	(.L_39 - .L_38)
.L_38:
        /*00ec*/ 	.word	0x00000000
        /*00f0*/ 	.short	0x0002
        /*00f2*/ 	.short	0x0010
        /*00f4*/ 	.byte	0x00, 0xf4, 0x21, 0x00


	//----- nvinfo : EIATTR_KPARAM_INFO
	.align		4
.L_39:
        /*00f8*/ 	.byte	0x04, 0x17
        /*00fa*/ 	.short	(.L_41 - .L_40)
.L_40:
        /*00fc*/ 	.word	0x00000000
        /*0100*/ 	.short	0x0001
        /*0102*/ 	.short	0x0008
        /*0104*/ 	.byte	0x00, 0xf4, 0x21, 0x00


	//----- nvinfo : EIATTR_KPARAM_INFO
	.align		4
.L_41:
        /*0108*/ 	.byte	0x04, 0x17
        /*010a*/ 	.short	(.L_43 - .L_42)
.L_42:
        /*010c*/ 	.word	0x00000000
        /*0110*/ 	.short	0x0000
        /*0112*/ 	.short	0x0000
        /*0114*/ 	.byte	0x00, 0xf4, 0x21, 0x00


	//----- nvinfo : EIATTR_SPARSE_MMA_MASK
	.align		4
.L_43:
        /*0118*/ 	.byte	0x03, 0x50
        /*011a*/ 	.short	0x0000


	//----- nvinfo : EIATTR_MAXREG_COUNT
	.align		4
        /*011c*/ 	.byte	0x03, 0x1b
        /*011e*/ 	.short	0x00ff


	//----- nvinfo : EIATTR_COOP_GROUP_MASK_REGIDS
	.align		4
        /*0120*/ 	.byte	0x04, 0x29
        /*0122*/ 	.short	(.L_45 - .L_44)


	//   ....[0]....
.L_44:
        /*0124*/ 	.word	0xffffffff


	//   ....[1]....
        /*0128*/ 	.word	0xffffffff


	//   ....[2]....
        /*012c*/ 	.word	0xffffffff


	//   ....[3]....
        /*0130*/ 	.word	0xffffffff


	//----- nvinfo : EIATTR_COOP_GROUP_INSTR_OFFSETS
	.align		4
.L_45:
        /*0134*/ 	.byte	0x04, 0x28
        /*0136*/ 	.short	(.L_47 - .L_46)


	//   ....[0]....
.L_46:
        /*0138*/ 	.word	0x000002f0


	//   ....[1]....
        /*013c*/ 	.word	0x00000330


	//   ....[2]....
        /*0140*/ 	.word	0x00000340


	//   ....[3]....
        /*0144*/ 	.word	0x00000360


	//----- nvinfo : EIATTR_EXIT_INSTR_OFFSETS
	.align		4
.L_47:
        /*0148*/ 	.byte	0x04, 0x1c
        /*014a*/ 	.short	(.L_49 - .L_48)


	//   ....[0]....
.L_48:
        /*014c*/ 	.word	0x00000420


	//   ....[1]....
        /*0150*/ 	.word	0x00000450


	//----- nvinfo : EIATTR_REQNTID
	.align		4
.L_49:
        /*0154*/ 	.byte	0x04, 0x10
        /*0156*/ 	.short	(.L_51 - .L_50)
.L_50:
        /*0158*/ 	.word	0x00000040
        /*015c*/ 	.word	0x00000001
        /*0160*/ 	.word	0x00000001


	//----- nvinfo : EIATTR_CBANK_PARAM_SIZE
	.align		4
.L_51:
        /*0164*/ 	.byte	0x03, 0x19
        /*0166*/ 	.short	0x0084


	//----- nvinfo : EIATTR_PARAM_CBANK
	.align		4
        /*0168*/ 	.byte	0x04, 0x0a
        /*016a*/ 	.short	(.L_53 - .L_52)
	.align		4
.L_52:
        /*016c*/ 	.word	index@(.nv.constant0.triton_per_fused_add_div_mean_pow_sub_32)
        /*0170*/ 	.short	0x0210
        /*0172*/ 	.short	0x0084


	//----- nvinfo : EIATTR_SW_WAR
	.align		4
.L_53:
        /*0174*/ 	.byte	0x04, 0x36
        /*0176*/ 	.short	(.L_55 - .L_54)
.L_54:
        /*0178*/ 	.word	0x00000008
.L_55:


//--------------------- .nv.callgraph             --------------------------
	.section	.nv.callgraph,"",@"SHT_CUDA_CALLGRAPH"
	.align	4
	.sectionentsize	8
	.align		4
        /*0000*/ 	.word	0x00000000
	.align		4
        /*0004*/ 	.word	0xffffffff
	.align		4
        /*0008*/ 	.word	0x00000000
	.align		4
        /*000c*/ 	.word	0xfffffffe
	.align		4
        /*0010*/ 	.word	0x00000000
	.align		4
        /*0014*/ 	.word	0xfffffffd
	.align		4
        /*0018*/ 	.word	0x00000000
	.align		4
        /*001c*/ 	.word	0xfffffffc


//--------------------- .text.triton_per_fused_add_div_mean_pow_sub_32 --------------------------
	.section	.text.triton_per_fused_add_div_mean_pow_sub_32,"ax",@progbits
	.sectionflags	@"SHF_BARRIERS=1"
	.align	128
        .global         triton_per_fused_add_div_mean_pow_sub_32
        .type           triton_per_fused_add_div_mean_pow_sub_32,@function
        .size           triton_per_fused_add_div_mean_pow_sub_32,(.L_x_1 - triton_per_fused_add_div_mean_pow_sub_32)
        .other          triton_per_fused_add_div_mean_pow_sub_32,@"STO_CUDA_ENTRY STV_DEFAULT"
triton_per_fused_add_div_mean_pow_sub_32:
.text.triton_per_fused_add_div_mean_pow_sub_32:
[----:B------:R-:W0:Y:S01]  /*0000*/  LDC R1, c[0x0][0x28] ;  /* 0x00000a00ff017b82 */ /* 0x000e220000000800 */
[----:B------:R-:W1:Y:S07]  /*0010*/  S2R R0, SR_TID.X ;  /* 0x0000000000007919 */ /* 0x000e6e0000002100 */
[----:B------:R-:W2:Y:S01]  /*0020*/  LDC.64 R10, c[0x0][0x240] ;  /* 0x00009000ff0a7b82 */ /* 0x000ea20000000a00 */
[----:B------:R-:W-:-:S07]  /*0030*/  ULDC.64 UR4, c[0x0][0x208] ;  /* 0x0000820000047ab9 */ /* 0x000fce0000000a00 */
[----:B------:R-:W3:Y:S08]  /*0040*/  LDC.64 R4, c[0x0][0x238] ;  /* 0x00008e00ff047b82 */ /* 0x000ef00000000a00 */
[----:B------:R-:W4:Y:S08]  /*0050*/  LDC.64 R8, c[0x0][0x210] ;  /* 0x00008400ff087b82 */ /* 0x000f300000000a00 */
[----:B------:R-:W5:Y:S01]  /*0060*/  LDC.64 R16, c[0x0][0x218] ;  /* 0x00008600ff107b82 */ /* 0x000f620000000a00 */
[----:B--2---:R2:W5:Y:S07]  /*0070*/  LDG.E R25, desc[UR4][R10.64] ;  /* 0x000000040a197981 */ /* 0x00456e000c1e1900 */
[----:B------:R-:W5:Y:S01]  /*0080*/  LDC.64 R20, c[0x0][0x248] ;  /* 0x00009200ff147b82 */ /* 0x000f620000000a00 */
[----:B---3--:R-:W3:Y:S07]  /*0090*/  LDG.E R5, desc[UR4][R4.64] ;  /* 0x0000000404057981 */ /* 0x008eee000c1e1900 */
[----:B------:R-:W5:Y:S08]  /*00a0*/  LDC.64 R6, c[0x0][0x250] ;  /* 0x00009400ff067b82 */ /* 0x000f700000000a00 */
[----:B------:R-:W5:Y:S01]  /*00b0*/  LDC.64 R18, c[0x0][0x258] ;  /* 0x00009600ff127b82 */ /* 0x000f620000000a00 */
[----:B-1----:R-:W-:Y:S01]  /*00c0*/  LOP3.LUT R27, R0, 0x1, RZ, 0xc0, !PT ;  /* 0x00000001001b7812 */ /* 0x002fe200078ec0ff */
[----:B----4-:R-:W4:Y:S06]  /*00d0*/  LDG.E R26, desc[UR4][R8.64] ;  /* 0x00000004081a7981 */ /* 0x010f2c000c1e1900 */
[----:B------:R-:W1:Y:S08]  /*00e0*/  LDC.64 R28, c[0x0][0x220] ;  /* 0x00008800ff1c7b82 */ /* 0x000e700000000a00 */
[----:B------:R-:W5:Y:S08]  /*00f0*/  LDC.64 R2, c[0x0][0x260] ;  /* 0x00009800ff027b82 */ /* 0x000f700000000a00 */
[----:B--2---:R-:W2:Y:S01]  /*0100*/  LDC.64 R10, c[0x0][0x228] ;  /* 0x00008a00ff0a7b82 */ /* 0x004ea20000000a00 */
[C---:B-----5:R-:W-:Y:S01]  /*0110*/  IMAD.WIDE.U32 R16, R27.reuse, 0x4, R16 ;  /* 0x000000041b107825 */ /* 0x060fe200078e0010 */
[----:B0-----:R-:W5:Y:S04]  /*0120*/  LDG.E R24, desc[UR4][R20.64] ;  /* 0x0000000414187981 */ /* 0x001f68000c1e1900 */
[----:B------:R0:W5:Y:S02]  /*0130*/  LDG.E R4, desc[UR4][R16.64] ;  /* 0x0000000410047981 */ /* 0x000164000c1e1900 */
[----:B------:R-:W2:Y:S02]  /*0140*/  LDC.64 R22, c[0x0][0x268] ;  /* 0x00009a00ff167b82 */ /* 0x000ea40000000a00 */
[----:B------:R-:W5:Y:S06]  /*0150*/  LDG.E R7, desc[UR4][R6.64] ;  /* 0x0000000406077981 */ /* 0x000f6c000c1e1900 */
[----:B------:R-:W2:Y:S08]  /*0160*/  LDC.64 R12, c[0x0][0x230] ;  /* 0x00008c00ff0c7b82 */ /* 0x000eb00000000a00 */
[----:B------:R-:W2:Y:S01]  /*0170*/  LDC.64 R14, c[0x0][0x270] ;  /* 0x00009c00ff0e7b82 */ /* 0x000ea20000000a00 */
[----:B------:R0:W5:Y:S01]  /*0180*/  LDG.E R6, desc[UR4][R18.64] ;  /* 0x0000000412067981 */ /* 0x000162000c1e1900 */
[----:B-1----:R-:W-:-:S03]  /*0190*/  IMAD.WIDE.U32 R28, R27, 0x4, R28 ;  /* 0x000000041b1c7825 */ /* 0x002fc600078e001c */
[----:B------:R-:W5:Y:S03]  /*01a0*/  LDG.E R3, desc[UR4][R2.64] ;  /* 0x0000000402037981 */ /* 0x000f66000c1e1900 */
[----:B0-----:R-:W0:Y:S01]  /*01b0*/  LDC.64 R16, c[0x0][0x278] ;  /* 0x00009e00ff107b82 */ /* 0x001e220000000a00 */
[C---:B--2---:R-:W-:Y:S01]  /*01c0*/  IMAD.WIDE.U32 R10, R27.reuse, 0x4, R10 ;  /* 0x000000041b0a7825 */ /* 0x044fe200078e000a */
[----:B------:R-:W2:Y:S04]  /*01d0*/  LDG.E R22, desc[UR4][R22.64] ;  /* 0x0000000416167981 */ /* 0x000ea8000c1e1900 */
[----:B------:R-:W2:Y:S02]  /*01e0*/  LDG.E R2, desc[UR4][R28.64] ;  /* 0x000000041c027981 */ /* 0x000ea4000c1e1900 */
[----:B------:R-:W1:Y:S01]  /*01f0*/  LDC.64 R18, c[0x0][0x280] ;  /* 0x0000a000ff127b82 */ /* 0x000e620000000a00 */
[----:B------:R-:W-:Y:S01]  /*0200*/  IMAD.WIDE.U32 R12, R27, 0x4, R12 ;  /* 0x000000041b0c7825 */ /* 0x000fe200078e000c */
[----:B------:R2:W2:Y:S05]  /*0210*/  LDG.E R10, desc[UR4][R10.64] ;  /* 0x000000040a0a7981 */ /* 0x0004aa000c1e1900 */
[----:B------:R0:W2:Y:S01]  /*0220*/  LDG.E R12, desc[UR4][R12.64] ;  /* 0x000000040c0c7981 */ /* 0x0000a2000c1e1900 */
[----:B------:R-:W1:Y:S03]  /*0230*/  LDC.64 R20, c[0x0][0x288] ;  /* 0x0000a200ff147b82 */ /* 0x000e660000000a00 */
[----:B------:R-:W2:Y:S04]  /*0240*/  LDG.E R14, desc[UR4][R14.64] ;  /* 0x000000040e0e7981 */ /* 0x000ea8000c1e1900 */
[----:B0-----:R-:W2:Y:S04]  /*0250*/  LDG.E R16, desc[UR4][R16.64] ;  /* 0x0000000410107981 */ /* 0x001ea8000c1e1900 */
[----:B-1----:R-:W2:Y:S04]  /*0260*/  LDG.E R18, desc[UR4][R18.64] ;  /* 0x0000000412127981 */ /* 0x002ea8000c1e1900 */
[----:B------:R-:W2:Y:S01]  /*0270*/  LDG.E R20, desc[UR4][R20.64] ;  /* 0x0000000414147981 */ /* 0x000ea2000c1e1900 */
[----:B------:R-:W-:Y:S01]  /*0280*/  BAR.SYNC.DEFER_BLOCKING 0x0 ;  /* 0x0000000000007b1d */ /* 0x000fe20000010000 */
[----:B------:R-:W-:Y:S01]  /*0290*/  LOP3.LUT P0, RZ, R0, 0x3f, RZ, 0xc0, !PT ;  /* 0x0000003f00ff7812 */ /* 0x000fe2000780c0ff */
[----:B---3--:R-:W-:-:S04]  /*02a0*/  FMUL R5, R5, 1.9073486328125e-06 ;  /* 0x3600000005057820 */ /* 0x008fc80000400000 */
[----:B----4-:R-:W-:-:S04]  /*02b0*/  FFMA R26, R26, 1.9073486328125e-06, R5 ;  /* 0x360000001a1a7823 */ /* 0x010fc80000000005 */
[----:B------:R-:W-:-:S04]  /*02c0*/  FFMA R25, R25, 3.814697265625e-06, R26 ;  /* 0x3680000019197823 */ /* 0x000fc8000000001a */
[----:B-----5:R-:W-:-:S04]  /*02d0*/  FFMA R24, R24, 3.814697265625e-06, R25 ;  /* 0x3680000018187823 */ /* 0x020fc80000000019 */
[----:B------:R-:W-:Y:S01]  /*02e0*/  FFMA R7, R7, 7.62939453125e-06, R24 ;  /* 0x3700000007077823 */ /* 0x000fe20000000018 */
[----:B------:R-:W0:Y:S03]  /*02f0*/  SHFL.BFLY PT, R5, R4, 0x1, 0x1f ;  /* 0x0c201f0004057f89 */ /* 0x000e2600000e0000 */
[----:B------:R-:W-:-:S04]  /*0300*/  FFMA R6, R6, 7.62939453125e-06, R7 ;  /* 0x3700000006067823 */ /* 0x000fc80000000007 */
[----:B------:R-:W-:-:S04]  /*0310*/  FFMA R7, R3, 7.62939453125e-06, R6 ;  /* 0x3700000003077823 */ /* 0x000fc80000000006 */
[----:B--2---:R-:W-:Y:S01]  /*0320*/  FFMA R11, R22, 7.62939453125e-06, R7 ;  /* 0x37000000160b7823 */ /* 0x004fe20000000007 */
[----:B------:R-:W1:Y:S04]  /*0330*/  SHFL.BFLY PT, R3, R2, 0x1, 0x1f ;  /* 0x0c201f0002037f89 */ /* 0x000e6800000e0000 */
[----:B------:R-:W2:Y:S01]  /*0340*/  SHFL.BFLY PT, R7, R10, 0x1, 0x1f ;  /* 0x0c201f000a077f89 */ /* 0x000ea200000e0000 */
[----:B------:R-:W-:-:S03]  /*0350*/  FFMA R13, R14, 1.52587890625e-05, R11 ;  /* 0x378000000e0d7823 */ /* 0x000fc6000000000b */
[----:B------:R-:W3:Y:S01]  /*0360*/  SHFL.BFLY PT, R11, R12, 0x1, 0x1f ;  /* 0x0c201f000c0b7f89 */ /* 0x000ee200000e0000 */
[----:B------:R-:W-:Y:S01]  /*0370*/  FFMA R13, R16, 1.52587890625e-05, R13 ;  /* 0x37800000100d7823 */ /* 0x000fe2000000000d */
[----:B0-----:R-:W-:-:S03]  /*0380*/  FADD R5, R4, R5 ;  /* 0x0000000504057221 */ /* 0x001fc60000000000 */
[----:B------:R-:W-:Y:S01]  /*0390*/  FFMA R13, R18, 1.52587890625e-05, R13 ;  /* 0x37800000120d7823 */ /* 0x000fe2000000000d */
[----:B-1----:R-:W-:-:S03]  /*03a0*/  FADD R3, R2, R3 ;  /* 0x0000000302037221 */ /* 0x002fc60000000000 */
[----:B------:R-:W-:-:S04]  /*03b0*/  FFMA R20, R20, 1.52587890625e-05, R13 ;  /* 0x3780000014147823 */ /* 0x000fc8000000000d */
[----:B------:R-:W-:Y:S01]  /*03c0*/  FFMA R20, R5, 6.103515625e-05, R20 ;  /* 0x3880000005147823 */ /* 0x000fe20000000014 */
[----:B--2---:R-:W-:-:S03]  /*03d0*/  FADD R7, R10, R7 ;  /* 0x000000070a077221 */ /* 0x004fc60000000000 */
[----:B------:R-:W-:Y:S01]  /*03e0*/  FFMA R20, R3, 6.103515625e-05, R20 ;  /* 0x3880000003147823 */ /* 0x000fe20000000014 */
[----:B---3--:R-:W-:-:S03]  /*03f0*/  FADD R11, R12, R11 ;  /* 0x0000000b0c0b7221 */ /* 0x008fc60000000000 */
[----:B------:R-:W-:-:S04]  /*0400*/  FFMA R20, R7, 6.103515625e-05, R20 ;  /* 0x3880000007147823 */ /* 0x000fc80000000014 */
[----:B------:R-:W-:Y:S01]  /*0410*/  FFMA R11, R11, 6.103515625e-05, R20 ;  /* 0x388000000b0b7823 */ /* 0x000fe20000000014 */
[----:B------:R-:W-:Y:S06]  /*0420*/  @P0 EXIT ;  /* 0x000000000000094d */ /* 0x000fec0003800000 */
[----:B------:R-:W-:-:S05]  /*0430*/  FMUL R11, R11, 0.0625 ;  /* 0x3d8000000b0b7820 */ /* 0x000fca0000400000 */
[----:B------:R-:W-:Y:S01]  /*0440*/  STG.E desc[UR4][R8.64], R11 ;  /* 0x0000000b08007986 */ /* 0x000fe2000c101904 */
[----:B------:R-:W-:Y:S05]  /*0450*/  EXIT ;  /* 0x000000000000794d */ /* 0x000fea0003800000 */
.L_x_0:
[----:B------:R-:W-:-:S00]  /*0460*/  BRA `(.L_x_0) ;  /* 0xfffffffc00fc7947 */ /* 0x000fc0000383ffff */
[----:B------:R-:W-:-:S00]  /*0470*/  NOP ;  /* 0x0000000000007918 */ /* 0x000fc00000000000 */
        /* <DEDUP_REMOVED lines=8> */
.L_x_1:


//--------------------- .nv.constant0.triton_per_fused_add_div_mean_pow_sub_32 --------------------------
	.section	.nv.constant0.triton_per_fused_add_div_mean_pow_sub_32,"a",@progbits
	.sectionflags	@""
	.align	4
.nv.constant0.triton_per_fused_add_div_mean_pow_sub_32:
	.zero		660
